	.headerflags	@"EF_CUDA_TEXMODE_UNIFIED EF_CUDA_64BIT_ADDRESS EF_CUDA_ACCELERATORS EF_CUDA_SM90 EF_CUDA_VIRTUAL_SM(EF_CUDA_SM90)"
	.elftype	@"ET_EXEC"


//--------------------- .nv.info                  --------------------------
	.section	.nv.info,"",@"SHT_CUDA_INFO"
	.align	4


	//----- nvinfo : EIATTR_REGCOUNT
	.align		4
        /*0000*/ 	.byte	0x04, 0x2f
        /*0002*/ 	.short	(.L_1 - .L_0)
	.align		4
.L_0:
        /*0004*/ 	.word	index@(triton_red_fused__softmax_7)
        /*0008*/ 	.word	0x0000001e


	//----- nvinfo : EIATTR_MIN_STACK_SIZE
	.align		4
.L_1:
        /*000c*/ 	.byte	0x04, 0x12
        /*000e*/ 	.short	(.L_3 - .L_2)
	.align		4
.L_2:
        /*0010*/ 	.word	index@(triton_red_fused__softmax_7)
        /*0014*/ 	.word	0x00000000


	//----- nvinfo : EIATTR_FRAME_SIZE
	.align		4
.L_3:
        /*0018*/ 	.byte	0x04, 0x11
        /*001a*/ 	.short	(.L_5 - .L_4)
	.align		4
.L_4:
        /*001c*/ 	.word	index@(triton_red_fused__softmax_7)
        /*0020*/ 	.word	0x00000000


	//----- nvinfo : EIATTR_MIN_STACK_SIZE
	.align		4
.L_5:
        /*0024*/ 	.byte	0x04, 0x12
        /*0026*/ 	.short	(.L_7 - .L_6)
	.align		4
.L_6:
        /*0028*/ 	.word	index@(triton_red_fused__softmax_7)
        /*002c*/ 	.word	0x00000000
.L_7:


//--------------------- .nv.info.triton_red_fused__softmax_7 --------------------------
	.section	.nv.info.triton_red_fused__softmax_7,"",@"SHT_CUDA_INFO"
	.sectionflags	@""
	.align	4


	//----- nvinfo : EIATTR_CUDA_API_VERSION
	.align		4
        /*0000*/ 	.byte	0x04, 0x37
        /*0002*/ 	.short	(.L_9 - .L_8)
.L_8:
        /*0004*/ 	.word	0x0000007c


	//----- nvinfo : EIATTR_KPARAM_INFO
	.align		4
.L_9:
        /*0008*/ 	.byte	0x04, 0x17
        /*000a*/ 	.short	(.L_11 - .L_10)
.L_10:
        /*000c*/ 	.word	0x00000000
        /*0010*/ 	.short	0x0005
        /*0012*/ 	.short	0x0024
        /*0014*/ 	.byte	0x00, 0xf0, 0x11, 0x00


	//----- nvinfo : EIATTR_KPARAM_INFO
	.align		4
.L_11:
        /*0018*/ 	.byte	0x04, 0x17
        /*001a*/ 	.short	(.L_13 - .L_12)
.L_12:
        /*001c*/ 	.word	0x00000000
        /*0020*/ 	.short	0x0004
        /*0022*/ 	.short	0x0020
        /*0024*/ 	.byte	0x00, 0xf0, 0x11, 0x00


	//----- nvinfo : EIATTR_KPARAM_INFO
	.align		4
.L_13:
        /*0028*/ 	.byte	0x04, 0x17
        /*002a*/ 	.short	(.L_15 - .L_14)
.L_14:
        /*002c*/ 	.word	0x00000000
        /*0030*/ 	.short	0x0003
        /*0032*/ 	.short	0x0018
        /*0034*/ 	.byte	0x00, 0xf4, 0x21, 0x00


	//----- nvinfo : EIATTR_KPARAM_INFO
	.align		4
.L_15:
        /*0038*/ 	.byte	0x04, 0x17
        /*003a*/ 	.short	(.L_17 - .L_16)
.L_16:
        /*003c*/ 	.word	0x00000000
        /*0040*/ 	.short	0x0002
        /*0042*/ 	.short	0x0010
        /*0044*/ 	.byte	0x00, 0xf4, 0x21, 0x00


	//----- nvinfo : EIATTR_KPARAM_INFO
	.align		4
.L_17:
        /*0048*/ 	.byte	0x04, 0x17
        /*004a*/ 	.short	(.L_19 - .L_18)
.L_18:
        /*004c*/ 	.word	0x00000000
        /*0050*/ 	.short	0x0001
        /*0052*/ 	.short	0x0008
        /*0054*/ 	.byte	0x00, 0xf4, 0x21, 0x00


	//----- nvinfo : EIATTR_KPARAM_INFO
	.align		4
.L_19:
        /*0058*/ 	.byte	0x04, 0x17
        /*005a*/ 	.short	(.L_21 - .L_20)
.L_20:
        /*005c*/ 	.word	0x00000000
        /*0060*/ 	.short	0x0000
        /*0062*/ 	.short	0x0000
        /*0064*/ 	.byte	0x00, 0xf4, 0x21, 0x00


	//----- nvinfo : EIATTR_SPARSE_MMA_MASK
	.align		4
.L_21:
        /*0068*/ 	.byte	0x03, 0x50
        /*006a*/ 	.short	0x0000


	//----- nvinfo : EIATTR_MAXREG_COUNT
	.align		4
        /*006c*/ 	.byte	0x03, 0x1b
        /*006e*/ 	.short	0x00ff


	//----- nvinfo : EIATTR_COOP_GROUP_MASK_REGIDS
	.align		4
        /*0070*/ 	.byte	0x04, 0x29
        /*0072*/ 	.short	(.L_23 - .L_22)


	//   ....[0]....
.L_22:
        /*0074*/ 	.word	0xffffffff


	//   ....[1]....
        /*0078*/ 	.word	0xffffffff


	//   ....[2]....
        /*007c*/ 	.word	0xffffffff


	//   ....[3]....
        /*0080*/ 	.word	0xffffffff


	//   ....[4]....
        /*0084*/ 	.word	0xffffffff


	//   ....[5]....
        /*0088*/ 	.word	0xffffffff


	//   ....[6]....
        /*008c*/ 	.word	0xffffffff


	//   ....[7]....
        /*0090*/ 	.word	0xffffffff


	//----- nvinfo : EIATTR_COOP_GROUP_INSTR_OFFSETS
	.align		4
.L_23:
        /*0094*/ 	.byte	0x04, 0x28
        /*0096*/ 	.short	(.L_25 - .L_24)


	//   ....[0]....
.L_24:
        /*0098*/ 	.word	0x000007a0


	//   ....[1]....
        /*009c*/ 	.word	0x000007b0


	//   ....[2]....
        /*00a0*/ 	.word	0x000007c0


	//   ....[3]....
        /*00a4*/ 	.word	0x000007d0


	//   ....[4]....
        /*00a8*/ 	.word	0x00000960


	//   ....[5]....
        /*00ac*/ 	.word	0x00000970


	//   ....[6]....
        /*00b0*/ 	.word	0x000009a0


	//   ....[7]....
        /*00b4*/ 	.word	0x000009b0


	//----- nvinfo : EIATTR_EXIT_INSTR_OFFSETS
	.align		4
.L_25:
        /*00b8*/ 	.byte	0x04, 0x1c
        /*00ba*/ 	.short	(.L_27 - .L_26)


	//   ....[0]....
.L_26:
        /*00bc*/ 	.word	0x00000ac0


	//   ....[1]....
        /*00c0*/ 	.word	0x00000b10


	//----- nvinfo : EIATTR_REQNTID
	.align		4
.L_27:
        /*00c4*/ 	.byte	0x04, 0x10
        /*00c6*/ 	.short	(.L_29 - .L_28)
.L_28:
        /*00c8*/ 	.word	0x00000080
        /*00cc*/ 	.word	0x00000001
        /*00d0*/ 	.word	0x00000001


	//----- nvinfo : EIATTR_CBANK_PARAM_SIZE
	.align		4
.L_29:
        /*00d4*/ 	.byte	0x03, 0x19
        /*00d6*/ 	.short	0x0028


	//----- nvinfo : EIATTR_PARAM_CBANK
	.align		4
        /*00d8*/ 	.byte	0x04, 0x0a
        /*00da*/ 	.short	(.L_31 - .L_30)
	.align		4
.L_30:
        /*00dc*/ 	.word	index@(.nv.constant0.triton_red_fused__softmax_7)
        /*00e0*/ 	.short	0x0210
        /*00e2*/ 	.short	0x0028


	//----- nvinfo : EIATTR_SW_WAR
	.align		4
.L_31:
        /*00e4*/ 	.byte	0x04, 0x36
        /*00e6*/ 	.short	(.L_33 - .L_32)
.L_32:
        /*00e8*/ 	.word	0x00000008
.L_33:


//--------------------- .nv.callgraph             --------------------------
	.section	.nv.callgraph,"",@"SHT_CUDA_CALLGRAPH"
	.align	4
	.sectionentsize	8
	.align		4
        /*0000*/ 	.word	0x00000000
	.align		4
        /*0004*/ 	.word	0xffffffff
	.align		4
        /*0008*/ 	.word	0x00000000
	.align		4
        /*000c*/ 	.word	0xfffffffe
	.align		4
        /*0010*/ 	.word	0x00000000
	.align		4
        /*0014*/ 	.word	0xfffffffd
	.align		4
        /*0018*/ 	.word	0x00000000
	.align		4
        /*001c*/ 	.word	0xfffffffc


//--------------------- .text.triton_red_fused__softmax_7 --------------------------
	.section	.text.triton_red_fused__softmax_7,"ax",@progbits
	.sectionflags	@"SHF_BARRIERS=1"
	.align	128
        .global         triton_red_fused__softmax_7
        .type           triton_red_fused__softmax_7,@function
        .size           triton_red_fused__softmax_7,(.L_x_2 - triton_red_fused__softmax_7)
        .other          triton_red_fused__softmax_7,@"STO_CUDA_ENTRY STV_DEFAULT"
triton_red_fused__softmax_7:
.text.triton_red_fused__softmax_7:
[----:B------:R-:W0:Y:S02]  /*0000*/  LDC R1, c[0x0][0x28] ;  /* 0x00000a00ff017b82 */ /* 0x000e240000000800 */
[----:B------:R-:W1:Y:S01]  /*0010*/  S2R R6, SR_CTAID.X ;  /* 0x0000000000067919 */ /* 0x000e620000002500 */
[----:B------:R-:W2:Y:S01]  /*0020*/  LDC.64 R4, c[0x0][0x220] ;  /* 0x00008800ff047b82 */ /* 0x000ea20000000a00 */
[----:B------:R-:W-:Y:S01]  /*0030*/  CS2R R10, SRZ ;  /* 0x00000000000a7805 */ /* 0x000fe2000001ff00 */
[----:B------:R-:W-:Y:S01]  /*0040*/  ULDC.64 UR6, c[0x0][0x208] ;  /* 0x0000820000067ab9 */ /* 0x000fe20000000a00 */
[----:B------:R-:W3:Y:S05]  /*0050*/  S2R R2, SR_TID.X ;  /* 0x0000000000027919 */ /* 0x000eea0000002100 */
[----:B------:R-:W4:Y:S01]  /*0060*/  LDC.64 R14, c[0x0][0x218] ;  /* 0x00008600ff0e7b82 */ /* 0x000f220000000a00 */
[----:B-1----:R-:W-:Y:S01]  /*0070*/  IMAD.SHL.U32 R0, R6, 0x40, RZ ;  /* 0x0000004006007824 */ /* 0x002fe200078e00ff */
[----:B------:R-:W-:Y:S01]  /*0080*/  SHF.R.S32.HI R8, RZ, 0x19, R6 ;  /* 0x00000019ff087819 */ /* 0x000fe20000011406 */
[----:B---3--:R-:W-:-:S03]  /*0090*/  IMAD.SHL.U32 R3, R2, 0x4, RZ ;  /* 0x0000000402037824 */ /* 0x008fc600078e00ff */
[----:B------:R-:W-:Y:S02]  /*00a0*/  SGXT R8, R8, 0x1 ;  /* 0x000000010808781a */ /* 0x000fe40000000200 */
[----:B------:R-:W-:-:S04]  /*00b0*/  LOP3.LUT R3, R0, 0x3c, R3, 0xf8, !PT ;  /* 0x0000003c00037812 */ /* 0x000fc800078ef803 */
[----:B------:R-:W-:Y:S02]  /*00c0*/  SHF.R.S32.HI R6, RZ, 0x1f, R3 ;  /* 0x0000001fff067819 */ /* 0x000fe40000011403 */
[-C--:B------:R-:W-:Y:S02]  /*00d0*/  LEA.HI R8, R8, R3.reuse, RZ, 0x5 ;  /* 0x0000000308087211 */ /* 0x080fe400078f28ff */
[----:B------:R-:W-:Y:S02]  /*00e0*/  LEA.HI R13, R6, R3, RZ, 0x4 ;  /* 0x00000003060d7211 */ /* 0x000fe400078f20ff */
[----:B------:R-:W-:Y:S02]  /*00f0*/  SHF.R.S32.HI R7, RZ, 0x5, R8 ;  /* 0x00000005ff077819 */ /* 0x000fe40000011408 */
[----:B------:R-:W-:Y:S02]  /*0100*/  CS2R R8, SRZ ;  /* 0x0000000000087805 */ /* 0x000fe4000001ff00 */
[----:B------:R-:W-:-:S02]  /*0110*/  LOP3.LUT R6, R13, 0xfffffff0, RZ, 0xc0, !PT ;  /* 0xfffffff00d067812 */ /* 0x000fc400078ec0ff */
[----:B------:R-:W-:Y:S02]  /*0120*/  ISETP.GE.AND P0, PT, R3, 0x80, PT ;  /* 0x000000800300780c */ /* 0x000fe40003f06270 */
[----:B------:R-:W-:-:S05]  /*0130*/  IADD3 R6, R3, -R6, RZ ;  /* 0x8000000603067210 */ /* 0x000fca0007ffe0ff */
[----:B------:R-:W-:-:S04]  /*0140*/  IMAD R7, R7, 0x10, R6 ;  /* 0x0000001007077824 */ /* 0x000fc800078e0206 */
[----:B--2---:R-:W-:-:S05]  /*0150*/  IMAD.WIDE R16, R7, 0x4, R4 ;  /* 0x0000000407107825 */ /* 0x004fca00078e0204 */
[----:B------:R1:W2:Y:S01]  /*0160*/  @!P0 LDG.E.EL.128 R8, desc[UR6][R16.64] ;  /* 0x0000000610088981 */ /* 0x0002a2000c2e1d00 */
[----:B----4-:R-:W-:Y:S01]  /*0170*/  IMAD.WIDE R14, R7, 0x4, R14 ;  /* 0x00000004070e7825 */ /* 0x010fe200078e020e */
[----:B------:R-:W-:Y:S02]  /*0180*/  CS2R R4, SRZ ;  /* 0x0000000000047805 */ /* 0x000fe4000001ff00 */
[----:B------:R-:W-:-:S06]  /*0190*/  CS2R R6, SRZ ;  /* 0x0000000000067805 */ /* 0x000fcc000001ff00 */
[----:B------:R3:W5:Y:S01]  /*01a0*/  @!P0 LDG.E.EL.128 R4, desc[UR6][R14.64] ;  /* 0x000000060e048981 */ /* 0x000762000c2e1d00 */
[----:B-1----:R-:W-:Y:S01]  /*01b0*/  SHF.R.S32.HI R16, RZ, 0x4, R13 ;  /* 0x00000004ff107819 */ /* 0x002fe2000001140d */
[----:B------:R-:W-:Y:S01]  /*01c0*/  HFMA2.MMA R18, -RZ, RZ, 0, 0 ;  /* 0x00000000ff127435 */ /* 0x000fe200000001ff */
[----:B------:R-:W-:Y:S01]  /*01d0*/  LOP3.LUT R2, R2, 0x70, RZ, 0xc0, !PT ;  /* 0x0000007002027812 */ /* 0x000fe200078ec0ff */
[----:B------:R-:W-:Y:S01]  /*01e0*/  IMAD.MOV.U32 R24, RZ, RZ, -0x1 ;  /* 0xffffffffff187424 */ /* 0x000fe200078e00ff */
[----:B------:R-:W-:Y:S01]  /*01f0*/  MOV R23, 0xfffffff8 ;  /* 0xfffffff800177802 */ /* 0x000fe20000000f00 */
[----:B------:R-:W-:Y:S01]  /*0200*/  IMAD R3, R16, 0x7f0, R3 ;  /* 0x000007f010037824 */ /* 0x000fe200078e0203 */
[----:B------:R-:W-:Y:S01]  /*0210*/  CS2R R16, SRZ ;  /* 0x0000000000107805 */ /* 0x000fe2000001ff00 */
[----:B---3--:R-:W-:-:S03]  /*0220*/  IMAD.MOV.U32 R15, RZ, RZ, RZ ;  /* 0x000000ffff0f7224 */ /* 0x008fc600078e00ff */
[----:B------:R-:W-:Y:S02]  /*0230*/  IADD3 R25, R2, R3, RZ ;  /* 0x0000000302197210 */ /* 0x000fe40007ffe0ff */
[C---:B--2---:R-:W-:Y:S02]  /*0240*/  FSETP.GT.AND P1, PT, |R9|.reuse, 8.50705917302346158658e+37, PT ;  /* 0x7e8000000900780b */ /* 0x044fe40003f24200 */
[C---:B------:R-:W-:Y:S02]  /*0250*/  FSETP.GT.AND P6, PT, |R8|.reuse, 8.50705917302346158658e+37, PT ;  /* 0x7e8000000800780b */ /* 0x040fe40003fc4200 */
[----:B------:R-:W-:Y:S02]  /*0260*/  FSETP.GEU.AND P4, PT, |R9|, 1.175494350822287508e-38, PT ;  /* 0x008000000900780b */ /* 0x000fe40003f8e200 */
[----:B------:R-:W-:Y:S02]  /*0270*/  FSETP.GEU.AND P5, PT, |R8|, 1.175494350822287508e-38, PT ;  /* 0x008000000800780b */ /* 0x000fe40003fae200 */
[----:B------:R-:W-:-:S02]  /*0280*/  P2R R19, PR, RZ, 0x10 ;  /* 0x00000010ff137803 */ /* 0x000fc40000000000 */
[C---:B------:R-:W-:Y:S02]  /*0290*/  FSETP.GT.AND P2, PT, |R10|.reuse, 8.50705917302346158658e+37, PT ;  /* 0x7e8000000a00780b */ /* 0x040fe40003f44200 */
[----:B------:R-:W-:Y:S01]  /*02a0*/  P2R R20, PR, RZ, 0x20 ;  /* 0x00000020ff147803 */ /* 0x000fe20000000000 */
[----:B------:R-:W-:Y:S01]  /*02b0*/  @P1 FMUL R9, R9, 0.25 ;  /* 0x3e80000009091820 */ /* 0x000fe20000400000 */
[----:B------:R-:W-:Y:S01]  /*02c0*/  FSETP.GEU.AND P3, PT, |R10|, 1.175494350822287508e-38, PT ;  /* 0x008000000a00780b */ /* 0x000fe20003f6e200 */
[----:B------:R-:W-:Y:S01]  /*02d0*/  @P6 FMUL R8, R8, 0.25 ;  /* 0x3e80000008086820 */ /* 0x000fe20000400000 */
[----:B------:R-:W-:Y:S01]  /*02e0*/  P2R R21, PR, RZ, 0x40 ;  /* 0x00000040ff157803 */ /* 0x000fe20000000000 */
[----:B------:R-:W-:Y:S01]  /*02f0*/  @!P4 FMUL R9, R9, 16777216 ;  /* 0x4b8000000909c820 */ /* 0x000fe20000400000 */
[C---:B------:R-:W-:Y:S01]  /*0300*/  FSETP.GT.AND P4, PT, |R11|.reuse, 8.50705917302346158658e+37, PT ;  /* 0x7e8000000b00780b */ /* 0x040fe20003f84200 */
[----:B------:R-:W-:Y:S01]  /*0310*/  @!P5 FMUL R8, R8, 16777216 ;  /* 0x4b8000000808d820 */ /* 0x000fe20000400000 */
[----:B------:R-:W-:Y:S01]  /*0320*/  FSETP.GEU.AND P5, PT, |R11|, 1.175494350822287508e-38, PT ;  /* 0x008000000b00780b */ /* 0x000fe20003fae200 */
[----:B------:R1:W2:Y:S02]  /*0330*/  MUFU.RCP R13, R9 ;  /* 0x00000009000d7308 */ /* 0x0002a40000001000 */
[----:B------:R-:W-:-:S04]  /*0340*/  @P2 FMUL R10, R10, 0.25 ;  /* 0x3e8000000a0a2820 */ /* 0x000fc80000400000 */
[----:B------:R-:W-:Y:S02]  /*0350*/  @!P3 FMUL R10, R10, 16777216 ;  /* 0x4b8000000a0ab820 */ /* 0x000fe40000400000 */
[----:B------:R1:W2:Y:S02]  /*0360*/  MUFU.RCP R12, R8 ;  /* 0x00000008000c7308 */ /* 0x0002a40000001000 */
[----:B------:R-:W-:-:S04]  /*0370*/  @P4 FMUL R11, R11, 0.25 ;  /* 0x3e8000000b0b4820 */ /* 0x000fc80000400000 */
[----:B------:R-:W-:Y:S02]  /*0380*/  @!P5 FMUL R11, R11, 16777216 ;  /* 0x4b8000000b0bd820 */ /* 0x000fe40000400000 */
[----:B------:R1:W4:Y:S08]  /*0390*/  MUFU.RCP R14, R10 ;  /* 0x0000000a000e7308 */ /* 0x0003300000001000 */
[----:B--2---:R1:W0:Y:S02]  /*03a0*/  MUFU.RCP R22, R11 ;  /* 0x0000000b00167308 */ /* 0x0042240000001000 */
.L_x_0:
[----:B------:R-:W2:Y:S01]  /*03b0*/  LDC.64 R2, c[0x0][0x210] ;  /* 0x00008400ff027b82 */ /* 0x000ea20000000a00 */
[----:B-1----:R-:W-:Y:S02]  /*03c0*/  CS2R R8, SRZ ;  /* 0x0000000000087805 */ /* 0x002fe4000001ff00 */
[----:B------:R-:W-:Y:S02]  /*03d0*/  CS2R R10, SRZ ;  /* 0x00000000000a7805 */ /* 0x000fe4000001ff00 */
[----:B------:R-:W-:Y:S02]  /*03e0*/  IADD3 R23, P6, R23, 0x8, RZ ;  /* 0x0000000817177810 */ /* 0x000fe40007fde0ff */
[----:B------:R-:W-:Y:S02]  /*03f0*/  P2R R26, PR, RZ, 0x20 ;  /* 0x00000020ff1a7803 */ /* 0x000fe40000000000 */
[----:B------:R-:W-:Y:S01]  /*0400*/  ISETP.NE.AND P5, PT, R21, RZ, PT ;  /* 0x000000ff1500720c */ /* 0x000fe20003fa5270 */
[----:B------:R-:W-:Y:S01]  /*0410*/  IMAD.X R24, RZ, RZ, R24, P6 ;  /* 0x000000ffff187224 */ /* 0x000fe200030e0618 */
[----:B------:R-:W-:Y:S01]  /*0420*/  ISETP.NE.AND P6, PT, R20, RZ, PT ;  /* 0x000000ff1400720c */ /* 0x000fe20003fc5270 */
[----:B--2---:R-:W-:-:S05]  /*0430*/  IMAD.WIDE R2, R25, 0x4, R2 ;  /* 0x0000000419027825 */ /* 0x004fca00078e0202 */
[----:B------:R-:W2:Y:S01]  /*0440*/  @!P0 LDG.E.EF.128 R8, desc[UR6][R2.64] ;  /* 0x0000000602088981 */ /* 0x000ea2000c0e1d00 */
[----:B------:R-:W-:Y:S02]  /*0450*/  IADD3 R25, R25, 0x80, RZ ;  /* 0x0000008019197810 */ /* 0x000fe40007ffe0ff */
[----:B--2---:R-:W-:Y:S02]  /*0460*/  SEL R27, R8, RZ, !P0 ;  /* 0x000000ff081b7207 */ /* 0x004fe40004000000 */
[----:B------:R-:W-:Y:S02]  /*0470*/  SEL R2, R9, RZ, !P0 ;  /* 0x000000ff09027207 */ /* 0x000fe40004000000 */
[----:B------:R-:W-:Y:S01]  /*0480*/  SEL R9, R10, RZ, !P0 ;  /* 0x000000ff0a097207 */ /* 0x000fe20004000000 */
[----:B-----5:R-:W-:Y:S02]  /*0490*/  FADD R27, R27, -R4 ;  /* 0x800000041b1b7221 */ /* 0x020fe40000000000 */
[----:B------:R-:W-:-:S02]  /*04a0*/  FADD R2, R2, -R5 ;  /* 0x8000000502027221 */ /* 0x000fc40000000000 */
[----:B------:R-:W-:Y:S01]  /*04b0*/  @P5 FMUL R27, R27, 0.25 ;  /* 0x3e8000001b1b5820 */ /* 0x000fe20000400000 */
[----:B------:R-:W-:Y:S01]  /*04c0*/  FADD R9, R9, -R6 ;  /* 0x8000000609097221 */ /* 0x000fe20000000000 */
[----:B------:R-:W-:Y:S01]  /*04d0*/  @P1 FMUL R2, R2, 0.25 ;  /* 0x3e80000002021820 */ /* 0x000fe20000400000 */
[----:B------:R-:W-:Y:S01]  /*04e0*/  ISETP.NE.AND P5, PT, R26, RZ, PT ;  /* 0x000000ff1a00720c */ /* 0x000fe20003fa5270 */
[----:B------:R-:W-:Y:S01]  /*04f0*/  @!P6 FMUL R27, R27, 16777216 ;  /* 0x4b8000001b1be820 */ /* 0x000fe20000400000 */
[----:B------:R-:W-:-:S03]  /*0500*/  @P2 FMUL R9, R9, 0.25 ;  /* 0x3e80000009092820 */ /* 0x000fc60000400000 */
[----:B------:R-:W-:Y:S01]  /*0510*/  FMUL R27, R12, R27 ;  /* 0x0000001b0c1b7220 */ /* 0x000fe20000400000 */
[----:B------:R-:W-:-:S03]  /*0520*/  @!P3 FMUL R9, R9, 16777216 ;  /* 0x4b8000000909b820 */ /* 0x000fc60000400000 */
[----:B------:R-:W-:Y:S01]  /*0530*/  FMUL R27, R27, 1.4426950216293334961 ;  /* 0x3fb8aa3b1b1b7820 */ /* 0x000fe20000400000 */
[----:B----4-:R-:W-:-:S04]  /*0540*/  FMUL R9, R14, R9 ;  /* 0x000000090e097220 */ /* 0x010fc80000400000 */
[----:B------:R-:W-:Y:S01]  /*0550*/  FSETP.GEU.AND P6, PT, R27, -126, PT ;  /* 0xc2fc00001b00780b */ /* 0x000fe20003fce000 */
[----:B------:R-:W-:-:S12]  /*0560*/  FMUL R10, R9, 1.4426950216293334961 ;  /* 0x3fb8aa3b090a7820 */ /* 0x000fd80000400000 */
[----:B------:R-:W-:-:S04]  /*0570*/  @!P6 FMUL R27, R27, 0.5 ;  /* 0x3f0000001b1be820 */ /* 0x000fc80000400000 */
[----:B------:R-:W1:Y:S02]  /*0580*/  MUFU.EX2 R8, R27 ;  /* 0x0000001b00087308 */ /* 0x000e640000000800 */
[----:B-1----:R-:W-:Y:S01]  /*0590*/  @!P6 FMUL R8, R8, R8 ;  /* 0x000000080808e220 */ /* 0x002fe20000400000 */
[----:B------:R-:W-:-:S03]  /*05a0*/  ISETP.NE.AND P6, PT, R19, RZ, PT ;  /* 0x000000ff1300720c */ /* 0x000fc60003fc5270 */
[----:B------:R-:W-:-:S10]  /*05b0*/  @!P0 FADD R15, R8, R15 ;  /* 0x0000000f080f8221 */ /* 0x000fd40000000000 */
[----:B------:R-:W-:-:S04]  /*05c0*/  @!P6 FMUL R2, R2, 16777216 ;  /* 0x4b8000000202e820 */ /* 0x000fc80000400000 */
[----:B------:R-:W-:-:S04]  /*05d0*/  FMUL R2, R13, R2 ;  /* 0x000000020d027220 */ /* 0x000fc80000400000 */
[----:B------:R-:W-:-:S05]  /*05e0*/  FMUL R2, R2, 1.4426950216293334961 ;  /* 0x3fb8aa3b02027820 */ /* 0x000fca0000400000 */
[----:B------:R-:W-:-:S13]  /*05f0*/  FSETP.GEU.AND P6, PT, R2, -126, PT ;  /* 0xc2fc00000200780b */ /* 0x000fda0003fce000 */
[----:B------:R-:W-:-:S04]  /*0600*/  @!P6 FMUL R2, R2, 0.5 ;  /* 0x3f0000000202e820 */ /* 0x000fc80000400000 */
[----:B------:R1:W2:Y:S02]  /*0610*/  MUFU.EX2 R3, R2 ;  /* 0x0000000200037308 */ /* 0x0002a40000000800 */
[----:B-1----:R-:W-:-:S05]  /*0620*/  SEL R2, R11, RZ, !P0 ;  /* 0x000000ff0b027207 */ /* 0x002fca0004000000 */
[----:B------:R-:W-:Y:S01]  /*0630*/  FADD R9, R2, -R7 ;  /* 0x8000000702097221 */ /* 0x000fe20000000000 */
[----:B--2---:R-:W-:Y:S01]  /*0640*/  @!P6 FMUL R3, R3, R3 ;  /* 0x000000030303e220 */ /* 0x004fe20000400000 */
[----:B------:R-:W-:Y:S02]  /*0650*/  FSETP.GEU.AND P6, PT, R10, -126, PT ;  /* 0xc2fc00000a00780b */ /* 0x000fe40003fce000 */
[----:B------:R-:W-:Y:S01]  /*0660*/  @P4 FMUL R9, R9, 0.25 ;  /* 0x3e80000009094820 */ /* 0x000fe20000400000 */
[----:B------:R-:W-:-:S03]  /*0670*/  @!P0 FADD R18, R3, R18 ;  /* 0x0000001203128221 */ /* 0x000fc60000000000 */
[----:B------:R-:W-:-:S04]  /*0680*/  @!P5 FMUL R9, R9, 16777216 ;  /* 0x4b8000000909d820 */ /* 0x000fc80000400000 */
[----:B0-----:R-:W-:-:S03]  /*0690*/  FMUL R9, R22, R9 ;  /* 0x0000000916097220 */ /* 0x001fc60000400000 */
[----:B------:R-:W-:Y:S01]  /*06a0*/  @!P6 FMUL R10, R10, 0.5 ;  /* 0x3f0000000a0ae820 */ /* 0x000fe20000400000 */
[----:B------:R-:W-:-:S03]  /*06b0*/  FMUL R9, R9, 1.4426950216293334961 ;  /* 0x3fb8aa3b09097820 */ /* 0x000fc60000400000 */
[----:B------:R-:W0:Y:S02]  /*06c0*/  MUFU.EX2 R26, R10 ;  /* 0x0000000a001a7308 */ /* 0x000e240000000800 */
[----:B0-----:R-:W-:Y:S01]  /*06d0*/  @!P6 FMUL R26, R26, R26 ;  /* 0x0000001a1a1ae220 */ /* 0x001fe20000400000 */
[----:B------:R-:W-:-:S03]  /*06e0*/  FSETP.GEU.AND P6, PT, R9, -126, PT ;  /* 0xc2fc00000900780b */ /* 0x000fc60003fce000 */
[----:B------:R-:W-:-:S10]  /*06f0*/  @!P0 FADD R17, R26, R17 ;  /* 0x000000111a118221 */ /* 0x000fd40000000000 */
[----:B------:R-:W-:-:S04]  /*0700*/  @!P6 FMUL R9, R9, 0.5 ;  /* 0x3f0000000909e820 */ /* 0x000fc80000400000 */
[----:B------:R-:W0:Y:S02]  /*0710*/  MUFU.EX2 R11, R9 ;  /* 0x00000009000b7308 */ /* 0x000e240000000800 */
[----:B0-----:R-:W-:Y:S01]  /*0720*/  @!P6 FMUL R11, R11, R11 ;  /* 0x0000000b0b0be220 */ /* 0x001fe20000400000 */
[----:B------:R-:W-:-:S03]  /*0730*/  ISETP.GE.U32.AND P6, PT, R23, 0x78, PT ;  /* 0x000000781700780c */ /* 0x000fc60003fc6070 */
[----:B------:R-:W-:Y:S01]  /*0740*/  @!P0 FADD R16, R11, R16 ;  /* 0x000000100b108221 */ /* 0x000fe20000000000 */
[----:B------:R-:W-:-:S13]  /*0750*/  ISETP.GE.U32.AND.EX P6, PT, R24, RZ, PT, P6 ;  /* 0x000000ff1800720c */ /* 0x000fda0003fc6160 */
[----:B------:R-:W-:Y:S05]  /*0760*/  @!P6 BRA `(.L_x_0) ;  /* 0xfffffffc0010e947 */ /* 0x000fea000383ffff */
[----:B------:R-:W0:Y:S01]  /*0770*/  S2R R3, SR_TID.X ;  /* 0x0000000000037919 */ /* 0x000e220000002100 */
[----:B------:R-:W1:Y:S01]  /*0780*/  S2UR UR5, SR_CgaCtaId ;  /* 0x00000000000579c3 */ /* 0x000e620000008800 */
[----:B------:R-:W-:Y:S01]  /*0790*/  UMOV UR4, 0x400 ;  /* 0x0000040000047882 */ /* 0x000fe20000000000 */
[----:B------:R-:W2:Y:S04]  /*07a0*/  SHFL.BFLY PT, R4, R15, 0x10, 0x1f ;  /* 0x0e001f000f047f89 */ /* 0x000ea800000e0000 */
[----:B------:R-:W3:Y:S04]  /*07b0*/  SHFL.BFLY PT, R5, R18, 0x10, 0x1f ;  /* 0x0e001f0012057f89 */ /* 0x000ee800000e0000 */
[----:B------:R-:W4:Y:S04]  /*07c0*/  SHFL.BFLY PT, R6, R17, 0x10, 0x1f ;  /* 0x0e001f0011067f89 */ /* 0x000f2800000e0000 */
[----:B------:R-:W5:Y:S01]  /*07d0*/  SHFL.BFLY PT, R7, R16, 0x10, 0x1f ;  /* 0x0e001f0010077f89 */ /* 0x000f6200000e0000 */
[----:B-1----:R-:W-:Y:S01]  /*07e0*/  UPRMT UR4, UR5, 0x654, UR4 ;  /* 0x0000065405047896 */ /* 0x002fe20008000004 */
[----:B--2---:R-:W-:Y:S01]  /*07f0*/  FADD R4, R15, R4 ;  /* 0x000000040f047221 */ /* 0x004fe20000000000 */
[C---:B0-----:R-:W-:Y:S01]  /*0800*/  IMAD.SHL.U32 R20, R3.reuse, 0x4, RZ ;  /* 0x0000000403147824 */ /* 0x041fe200078e00ff */
[----:B------:R-:W-:Y:S01]  /*0810*/  LOP3.LUT P0, RZ, R3, 0x10, RZ, 0xc0, !PT ;  /* 0x0000001003ff7812 */ /* 0x000fe2000780c0ff */
[----:B---3--:R-:W-:Y:S01]  /*0820*/  FADD R18, R18, R5 ;  /* 0x0000000512127221 */ /* 0x008fe20000000000 */
[----:B------:R-:W-:Y:S01]  /*0830*/  SHF.R.U32.HI R9, RZ, 0x3, R3 ;  /* 0x00000003ff097819 */ /* 0x000fe20000011603 */
[----:B----4-:R-:W-:Y:S01]  /*0840*/  FADD R14, R17, R6 ;  /* 0x00000006110e7221 */ /* 0x010fe20000000000 */
[----:B------:R-:W-:-:S02]  /*0850*/  LOP3.LUT R2, R20, 0x3c, RZ, 0xc0, !PT ;  /* 0x0000003c14027812 */ /* 0x000fc400078ec0ff */
[----:B------:R-:W-:Y:S01]  /*0860*/  ISETP.GE.AND P1, PT, R3, 0x100, PT ;  /* 0x000001000300780c */ /* 0x000fe20003f26270 */
[----:B-----5:R-:W-:Y:S01]  /*0870*/  FADD R16, R16, R7 ;  /* 0x0000000710107221 */ /* 0x020fe20000000000 */
[----:B------:R-:W-:-:S04]  /*0880*/  SHF.L.U32 R8, R2, 0x4, RZ ;  /* 0x0000000402087819 */ /* 0x000fc800000006ff */
[----:B------:R-:W-:Y:S01]  /*0890*/  LOP3.LUT R9, R8, 0xc, R9, 0xf8, !PT ;  /* 0x0000000c08097812 */ /* 0x000fe200078ef809 */
[----:B------:R-:W-:-:S04]  /*08a0*/  VIADD R15, R8, UR4 ;  /* 0x00000004080f7c36 */ /* 0x000fc80008000000 */
[----:B------:R-:W-:Y:S01]  /*08b0*/  @!P0 STS [R9+UR4], R4 ;  /* 0x0000000409008988 */ /* 0x000fe20008000804 */
[----:B------:R-:W-:-:S03]  /*08c0*/  IMAD R15, R2, -0xc, R15 ;  /* 0xfffffff4020f7824 */ /* 0x000fc600078e020f */
[----:B------:R-:W-:Y:S04]  /*08d0*/  @!P0 STS [R9+UR4+0x10], R18 ;  /* 0x0000101209008988 */ /* 0x000fe80008000804 */
[----:B------:R-:W-:Y:S04]  /*08e0*/  @!P0 STS [R9+UR4+0x20], R14 ;  /* 0x0000200e09008988 */ /* 0x000fe80008000804 */
[----:B------:R0:W-:Y:S01]  /*08f0*/  @!P0 STS [R9+UR4+0x30], R16 ;  /* 0x0000301009008988 */ /* 0x0001e20008000804 */
[----:B------:R-:W-:Y:S01]  /*0900*/  BAR.SYNC.DEFER_BLOCKING 0x0 ;  /* 0x0000000000007b1d */ /* 0x000fe20000010000 */
[----:B------:R-:W-:-:S04]  /*0910*/  LOP3.LUT P0, RZ, R3, 0x3, RZ, 0xc0, !PT ;  /* 0x0000000303ff7812 */ /* 0x000fc8000780c0ff */
[----:B------:R-:W-:Y:S02]  /*0920*/  ISETP.LT.AND P0, PT, R3, 0x100, !P0 ;  /* 0x000001000300780c */ /* 0x000fe40004701270 */
[----:B0-----:R-:W-:Y:S01]  /*0930*/  LOP3.LUT R9, R0, 0x3f, R3, 0xf8, !PT ;  /* 0x0000003f00097812 */ /* 0x001fe200078ef803 */
[----:B------:R-:W0:Y:S04]  /*0940*/  @!P1 LDS R10, [R20+UR4] ;  /* 0x00000004140a9984 */ /* 0x000e280008000800 */
[----:B------:R-:W1:Y:S04]  /*0950*/  @!P1 LDS R12, [R20+UR4+0x200] ;  /* 0x00020004140c9984 */ /* 0x000e680008000800 */
[----:B0-----:R-:W0:Y:S04]  /*0960*/  SHFL.BFLY PT, R5, R10, 0x2, 0x1f ;  /* 0x0c401f000a057f89 */ /* 0x001e2800000e0000 */
[----:B-1----:R-:W1:Y:S01]  /*0970*/  SHFL.BFLY PT, R7, R12, 0x2, 0x1f ;  /* 0x0c401f000c077f89 */ /* 0x002e6200000e0000 */
[----:B0-----:R-:W-:Y:S01]  /*0980*/  FADD R6, R10, R5 ;  /* 0x000000050a067221 */ /* 0x001fe20000000000 */
[----:B-1----:R-:W-:-:S04]  /*0990*/  FADD R7, R12, R7 ;  /* 0x000000070c077221 */ /* 0x002fc80000000000 */
[----:B------:R-:W0:Y:S04]  /*09a0*/  SHFL.BFLY PT, R5, R6, 0x1, 0x1f ;  /* 0x0c201f0006057f89 */ /* 0x000e2800000e0000 */
[----:B------:R-:W1:Y:S01]  /*09b0*/  SHFL.BFLY PT, R4, R7, 0x1, 0x1f ;  /* 0x0c201f0007047f89 */ /* 0x000e6200000e0000 */
[----:B0-----:R-:W-:Y:S01]  /*09c0*/  FADD R11, R6, R5 ;  /* 0x00000005060b7221 */ /* 0x001fe20000000000 */
[----:B-1----:R-:W-:-:S04]  /*09d0*/  FADD R13, R7, R4 ;  /* 0x00000004070d7221 */ /* 0x002fc80000000000 */
[----:B------:R-:W-:Y:S04]  /*09e0*/  @P0 STS [R20+UR4], R11 ;  /* 0x0000000b14000988 */ /* 0x000fe80008000804 */
[----:B------:R-:W-:Y:S01]  /*09f0*/  @P0 STS [R20+UR4+0x200], R13 ;  /* 0x0002000d14000988 */ /* 0x000fe20008000804 */
[----:B------:R-:W-:Y:S01]  /*0a00*/  BAR.SYNC.DEFER_BLOCKING 0x0 ;  /* 0x0000000000007b1d */ /* 0x000fe20000010000 */
[C---:B------:R-:W-:Y:S02]  /*0a10*/  LOP3.LUT P0, RZ, R3.reuse, 0x40, RZ, 0xc0, !PT ;  /* 0x0000004003ff7812 */ /* 0x040fe4000780c0ff */
[----:B------:R-:W-:Y:S02]  /*0a20*/  LOP3.LUT R3, R3, 0x3f, RZ, 0xc0, !PT ;  /* 0x0000003f03037812 */ /* 0x000fe400078ec0ff */
[----:B------:R-:W-:-:S02]  /*0a30*/  ISETP.LT.AND P0, PT, R9, 0x80, !P0 ;  /* 0x000000800900780c */ /* 0x000fc40004701270 */
[----:B------:R-:W-:Y:S01]  /*0a40*/  LEA R0, R3, UR4, 0x2 ;  /* 0x0000000403007c11 */ /* 0x000fe2000f8e10ff */
[----:B------:R-:W-:Y:S04]  /*0a50*/  LDS R4, [R8+UR4] ;  /* 0x0000000408047984 */ /* 0x000fe80008000800 */
[----:B------:R-:W-:Y:S04]  /*0a60*/  LDS R5, [R8+UR4+0x10] ;  /* 0x0000100408057984 */ /* 0x000fe80008000800 */
[----:B------:R-:W-:Y:S04]  /*0a70*/  LDS R6, [R8+UR4+0x20] ;  /* 0x0000200408067984 */ /* 0x000fe80008000800 */
[----:B------:R-:W0:Y:S01]  /*0a80*/  LDS R7, [R8+UR4+0x30] ;  /* 0x0000300408077984 */ /* 0x000e220008000800 */
[----:B------:R-:W-:Y:S06]  /*0a90*/  BAR.SYNC.DEFER_BLOCKING 0x0 ;  /* 0x0000000000007b1d */ /* 0x000fec0000010000 */
[----:B0-----:R0:W-:Y:S02]  /*0aa0*/  STS.128 [R15], R4 ;  /* 0x000000040f007388 */ /* 0x0011e40000000c00 */
[----:B------:R-:W-:Y:S06]  /*0ab0*/  BAR.SYNC.DEFER_BLOCKING 0x0 ;  /* 0x0000000000007b1d */ /* 0x000fec0000010000 */
[----:B0-----:R-:W-:Y:S05]  /*0ac0*/  @!P0 EXIT ;  /* 0x000000000000894d */ /* 0x001fea0003800000 */
[----:B------:R-:W0:Y:S01]  /*0ad0*/  LDS R5, [R0] ;  /* 0x0000000000057984 */ /* 0x000e220000000800 */
[----:B------:R-:W1:Y:S02]  /*0ae0*/  LDC.64 R2, c[0x0][0x228] ;  /* 0x00008a00ff027b82 */ /* 0x000e640000000a00 */
[----:B-1----:R-:W-:-:S05]  /*0af0*/  IMAD.WIDE R2, R9, 0x4, R2 ;  /* 0x0000000409027825 */ /* 0x002fca00078e0202 */
[----:B0-----:R-:W-:Y:S01]  /*0b00*/  STG.E desc[UR6][R2.64], R5 ;  /* 0x0000000502007986 */ /* 0x001fe2000c101906 */
[----:B------:R-:W-:Y:S05]  /*0b10*/  EXIT ;  /* 0x000000000000794d */ /* 0x000fea0003800000 */
.L_x_1:
[----:B------:R-:W-:-:S00]  /*0b20*/  BRA `(.L_x_1) ;  /* 0xfffffffc00fc7947 */ /* 0x000fc0000383ffff */
[----:B------:R-:W-:-:S00]  /*0b30*/  NOP ;  /* 0x0000000000007918 */ /* 0x000fc00000000000 */
        /* <DEDUP_REMOVED lines=12> */
.L_x_2:


//--------------------- .nv.shared.triton_red_fused__softmax_7 --------------------------
	.section	.nv.shared.triton_red_fused__softmax_7,"aw",@nobits
	.sectionflags	@""
	.align	16
	.zero		1024


//--------------------- .nv.constant0.triton_red_fused__softmax_7 --------------------------
	.section	.nv.constant0.triton_red_fused__softmax_7,"a",@progbits
	.sectionflags	@""
	.align	4
.nv.constant0.triton_red_fused__softmax_7:
	.zero		568
